//
// Generated by NVIDIA NVVM Compiler
//
// Compiler Build ID: CL-36424714
// Cuda compilation tools, release 13.0, V13.0.88
// Based on NVVM 20.0.0
//

.version 9.0
.target sm_100
.address_size 64

	// .globl	_Z8parAStarPi
.extern .func  (.param .b32 func_retval0) vprintf
(
	.param .b64 vprintf_param_0,
	.param .b64 vprintf_param_1
)
;
.global .align 1 .b8 $str[4] = {37, 100, 10};

.visible .entry _Z8parAStarPi(
	.param .u64 .ptr .align 1 _Z8parAStarPi_param_0
)
{
	.local .align 8 .b8 	__local_depot0[8];
	.reg .b64 	%SP;
	.reg .b64 	%SPL;
	.reg .b32 	%r<8>;
	.reg .b64 	%rd<9>;

	mov.u64 	%SPL, __local_depot0;
	cvta.local.u64 	%SP, %SPL;
	ld.param.u64 	%rd1, [_Z8parAStarPi_param_0];
	cvta.to.global.u64 	%rd2, %rd1;
	add.u64 	%rd3, %SP, 0;
	add.u64 	%rd4, %SPL, 0;
	mov.u32 	%r1, %ctaid.x;
	mov.u32 	%r2, %ntid.x;
	mov.u32 	%r3, %tid.x;
	mad.lo.s32 	%r4, %r1, %r2, %r3;
	mul.wide.s32 	%rd5, %r4, 4;
	add.s64 	%rd6, %rd2, %rd5;
	ld.global.u32 	%r5, [%rd6];
	st.local.u32 	[%rd4], %r5;
	mov.u64 	%rd7, $str;
	cvta.global.u64 	%rd8, %rd7;
	{ // callseq 0, 0
	.param .b64 param0;
	st.param.b64 	[param0], %rd8;
	.param .b64 param1;
	st.param.b64 	[param1], %rd3;
	.param .b32 retval0;
	call.uni (retval0), 
	vprintf, 
	(
	param0, 
	param1
	);
	ld.param.b32 	%r6, [retval0];
	} // callseq 0
	ret;

}


// ===== COMPILED SASS (sm_100) =====

	.target	sm_100

	.elftype	@"ET_EXEC"


//--------------------- .note.nv.tkinfo           --------------------------
	.section	.note.nv.tkinfo,"",@"SHT_NOTE"
	.sectionflags	@"SHF_NOTE_NV_TKINFO"
	.tkinfo
        /*0018*/ 	.word	0x00000002
        /*0030*/ 	.string	""
        /*0030*/ 	.string	"ptxas"
        /*0030*/ 	.string	"Cuda compilation tools, release 13.0, V13.0.88"
        /*0030*/ 	.string	"Build cuda_13.0.r13.0/compiler.36424714_0"
        /*0030*/ 	.string	"-arch sm_100 -m 64 "



//--------------------- .note.nv.cuinfo           --------------------------
	.section	.note.nv.cuinfo,"",@"SHT_NOTE"
	.sectionflags	@"SHF_NOTE_NV_CUINFO"
        /*0018*/ 	.short	0x0002
        /*001a*/ 	.short	0x0064
        /*001c*/ 	.short	0x0082
	.zero		2


//--------------------- .nv.info                  --------------------------
	.section	.nv.info,"",@"SHT_CUDA_INFO"
	.align	4


	//----- nvinfo : EIATTR_REGCOUNT
	.align		4
        /*0000*/ 	.byte	0x04, 0x2f
        /*0002*/ 	.short	(.L_2 - .L_1)
	.align		4
.L_1:
        /*0004*/ 	.word	index@(_Z8parAStarPi)
        /*0008*/ 	.word	0x00000018


	//----- nvinfo : EIATTR_FRAME_SIZE
	.align		4
.L_2:
        /*000c*/ 	.byte	0x04, 0x11
        /*000e*/ 	.short	(.L_4 - .L_3)
	.align		4
.L_3:
        /*0010*/ 	.word	index@(_Z8parAStarPi)
        /*0014*/ 	.word	0x00000008


	//----- nvinfo : EIATTR_MIN_STACK_SIZE
	.align		4
.L_4:
        /*0018*/ 	.byte	0x04, 0x12
        /*001a*/ 	.short	(.L_6 - .L_5)
	.align		4
.L_5:
        /*001c*/ 	.word	index@(_Z8parAStarPi)
        /*0020*/ 	.word	0x00000008
.L_6:


//--------------------- .nv.compat                --------------------------
	.section	.nv.compat,"",@"SHT_CUDA_COMPAT_INFO"
	.align	4
        /*0000*/ 	.byte	0x02, 0x09, 0x00, 0x00, 0x02, 0x02, 0x01, 0x00, 0x02, 0x05, 0x05, 0x00, 0x03, 0x07, 0x01, 0x01
        /*0010*/ 	.byte	0x02, 0x03, 0x00, 0x00, 0x02, 0x06, 0x01, 0x00, 0x04, 0x0b, 0x08, 0x00, 0x09, 0x00, 0x00, 0x00
        /*0020*/ 	.byte	0x00, 0x00, 0x00, 0x00


//--------------------- .nv.info._Z8parAStarPi    --------------------------
	.section	.nv.info._Z8parAStarPi,"",@"SHT_CUDA_INFO"
	.sectionflags	@""
	.align	4


	//----- nvinfo : EIATTR_CUDA_API_VERSION
	.align		4
        /*0000*/ 	.byte	0x04, 0x37
        /*0002*/ 	.short	(.L_8 - .L_7)
.L_7:
        /*0004*/ 	.word	0x00000082


	//----- nvinfo : EIATTR_KPARAM_INFO
	.align		4
.L_8:
        /*0008*/ 	.byte	0x04, 0x17
        /*000a*/ 	.short	(.L_10 - .L_9)
.L_9:
        /*000c*/ 	.word	0x00000000
        /*0010*/ 	.short	0x0000
        /*0012*/ 	.short	0x0000
        /*0014*/ 	.byte	0x00, 0xf5, 0x21, 0x00


	//----- nvinfo : EIATTR_SPARSE_MMA_MASK
	.align		4
.L_10:
        /*0018*/ 	.byte	0x03, 0x50
        /*001a*/ 	.short	0x0000


	//----- nvinfo : EIATTR_MAXREG_COUNT
	.align		4
        /*001c*/ 	.byte	0x03, 0x1b
        /*001e*/ 	.short	0x00ff


	//----- nvinfo : EIATTR_EXTERNS
	.align		4
        /*0020*/ 	.byte	0x04, 0x0f
        /*0022*/ 	.short	(.L_12 - .L_11)


	//   ....[0]....
	.align		4
.L_11:
        /*0024*/ 	.word	index@(vprintf)


	//----- nvinfo : EIATTR_MERCURY_ISA_VERSION
	.align		4
.L_12:
        /*0028*/ 	.byte	0x03, 0x5f
        /*002a*/ 	.short	0x0101


	//----- nvinfo : EIATTR_VRC_CTA_INIT_COUNT
	.align		4
        /*002c*/ 	.byte	0x02, 0x4a
	.zero		1
	.zero		1


	//----- nvinfo : EIATTR_SYSCALL_OFFSETS
	.align		4
        /*0030*/ 	.byte	0x04, 0x46
        /*0032*/ 	.short	(.L_14 - .L_13)


	//   ....[0]....
.L_13:
        /*0034*/ 	.word	0x00000150


	//----- nvinfo : EIATTR_EXIT_INSTR_OFFSETS
	.align		4
.L_14:
        /*0038*/ 	.byte	0x04, 0x1c
        /*003a*/ 	.short	(.L_16 - .L_15)


	//   ....[0]....
.L_15:
        /*003c*/ 	.word	0x00000160


	//----- nvinfo : EIATTR_CBANK_PARAM_SIZE
	.align		4
.L_16:
        /*0040*/ 	.byte	0x03, 0x19
        /*0042*/ 	.short	0x0008


	//----- nvinfo : EIATTR_PARAM_CBANK
	.align		4
        /*0044*/ 	.byte	0x04, 0x0a
        /*0046*/ 	.short	(.L_18 - .L_17)
	.align		4
.L_17:
        /*0048*/ 	.word	index@(.nv.constant0._Z8parAStarPi)
        /*004c*/ 	.short	0x0380
        /*004e*/ 	.short	0x0008


	//----- nvinfo : EIATTR_SW_WAR
	.align		4
.L_18:
        /*0050*/ 	.byte	0x04, 0x36
        /*0052*/ 	.short	(.L_20 - .L_19)
.L_19:
        /*0054*/ 	.word	0x00000008
.L_20:


//--------------------- .nv.callgraph             --------------------------
	.section	.nv.callgraph,"",@"SHT_CUDA_CALLGRAPH"
	.align	4
	.sectionentsize	8
	.align		4
        /*0000*/ 	.word	0x00000000
	.align		4
        /*0004*/ 	.word	0xffffffff
	.align		4
        /*0008*/ 	.word	index@(_Z8parAStarPi)
	.align		4
        /*000c*/ 	.word	index@(vprintf)
	.align		4
        /*0010*/ 	.word	0x00000000
	.align		4
        /*0014*/ 	.word	0xfffffffe
	.align		4
        /*0018*/ 	.word	0x00000000
	.align		4
        /*001c*/ 	.word	0xfffffffd
	.align		4
        /*0020*/ 	.word	0x00000000
	.align		4
        /*0024*/ 	.word	0xfffffffc


//--------------------- .nv.constant4             --------------------------
	.section	.nv.constant4,"a",@progbits
	.align	8
	.align		8
.nv.constant4:
        /*0000*/ 	.dword	vprintf
	.align		8
        /*0008*/ 	.dword	$str


//--------------------- .text._Z8parAStarPi       --------------------------
	.section	.text._Z8parAStarPi,"ax",@progbits
	.align	128
        .global         _Z8parAStarPi
        .type           _Z8parAStarPi,@function
        .size           _Z8parAStarPi,(.L_x_2 - _Z8parAStarPi)
        .other          _Z8parAStarPi,@"STO_CUDA_ENTRY STV_DEFAULT"
_Z8parAStarPi:
.text._Z8parAStarPi:
[----:B------:R-:W0:Y:S01]  /*0000*/  LDC R1, c[0x0][0x37c] ;  /* 0x0000df00ff017b82 */ /* 0x000e220000000800 */
[----:B------:R-:W1:Y:S01]  /*0010*/  S2R R0, SR_TID.X ;  /* 0x0000000000007919 */ /* 0x000e620000002100 */
[----:B------:R-:W2:Y:S06]  /*0020*/  LDCU UR6, c[0x0][0x2fc] ;  /* 0x00005f80ff0677ac */ /* 0x000eac0008000800 */
[----:B------:R-:W1:Y:S01]  /*0030*/  S2UR UR7, SR_CTAID.X ;  /* 0x00000000000779c3 */ /* 0x000e620000002500 */
[----:B0-----:R-:W-:Y:S01]  /*0040*/  VIADD R1, R1, 0xfffffff8 ;  /* 0xfffffff801017836 */ /* 0x001fe20000000000 */
[----:B------:R-:W0:Y:S01]  /*0050*/  LDCU.64 UR4, c[0x0][0x358] ;  /* 0x00006b00ff0477ac */ /* 0x000e220008000a00 */
[----:B------:R-:W3:Y:S05]  /*0060*/  LDCU.64 UR8, c[0x4][0x8] ;  /* 0x01000100ff0877ac */ /* 0x000eea0008000a00 */
[----:B------:R-:W1:Y:S08]  /*0070*/  LDC R5, c[0x0][0x360] ;  /* 0x0000d800ff057b82 */ /* 0x000e700000000800 */
[----:B------:R-:W4:Y:S01]  /*0080*/  LDC.64 R2, c[0x0][0x380] ;  /* 0x0000e000ff027b82 */ /* 0x000f220000000a00 */
[----:B-1----:R-:W-:-:S04]  /*0090*/  IMAD R5, R5, UR7, R0 ;  /* 0x0000000705057c24 */ /* 0x002fc8000f8e0200 */
[----:B----4-:R-:W-:-:S06]  /*00a0*/  IMAD.WIDE R2, R5, 0x4, R2 ;  /* 0x0000000405027825 */ /* 0x010fcc00078e0202 */
[----:B0-----:R-:W4:Y:S01]  /*00b0*/  LDG.E R2, desc[UR4][R2.64] ;  /* 0x0000000402027981 */ /* 0x001f22000c1e1900 */
[----:B------:R-:W-:Y:S01]  /*00c0*/  MOV R0, 0x0 ;  /* 0x0000000000007802 */ /* 0x000fe20000000f00 */
[----:B------:R-:W0:Y:S01]  /*00d0*/  LDCU UR4, c[0x0][0x2f8] ;  /* 0x00005f00ff0477ac */ /* 0x000e220008000800 */
[----:B---3--:R-:W-:Y:S01]  /*00e0*/  IMAD.U32 R4, RZ, RZ, UR8 ;  /* 0x00000008ff047e24 */ /* 0x008fe2000f8e00ff */
[----:B------:R-:W-:Y:S01]  /*00f0*/  MOV R5, UR9 ;  /* 0x0000000900057c02 */ /* 0x000fe20008000f00 */
[----:B------:R1:W3:Y:S01]  /*0100*/  LDC.64 R8, c[0x4][R0] ;  /* 0x0100000000087b82 */ /* 0x0002e20000000a00 */
[----:B0-----:R-:W-:-:S04]  /*0110*/  IADD3 R6, P0, PT, R1, UR4, RZ ;  /* 0x0000000401067c10 */ /* 0x001fc8000ff1e0ff */
[----:B--2---:R-:W-:Y:S01]  /*0120*/  IADD3.X R7, PT, PT, RZ, UR6, RZ, P0, !PT ;  /* 0x00000006ff077c10 */ /* 0x004fe200087fe4ff */
[----:B---34-:R1:W-:Y:S08]  /*0130*/  STL [R1], R2 ;  /* 0x0000000201007387 */ /* 0x0183f00000100800 */
[----:B------:R-:W-:-:S07]  /*0140*/  LEPC R20, `(.L_x_0) ;  /* 0x000000001014794e */ /* 0x000fce0000000000 */
[----:B-1----:R-:W-:Y:S05]  /*0150*/  CALL.ABS.NOINC R8 ;  /* 0x0000000008007343 */ /* 0x002fea0003c00000 */
.L_x_0:
[----:B------:R-:W-:Y:S05]  /*0160*/  EXIT ;  /* 0x000000000000794d */ /* 0x000fea0003800000 */
.L_x_1:
[----:B------:R-:W-:-:S00]  /*0170*/  BRA `(.L_x_1) ;  /* 0xfffffffc00fc7947 */ /* 0x000fc0000383ffff */
[----:B------:R-:W-:-:S00]  /*0180*/  NOP ;  /* 0x0000000000007918 */ /* 0x000fc00000000000 */
[----:B------:R-:W-:-:S00]  /*0190*/  NOP ;  /* 0x0000000000007918 */ /* 0x000fc00000000000 */
[----:B------:R-:W-:-:S00]  /*01a0*/  NOP ;  /* 0x0000000000007918 */ /* 0x000fc00000000000 */
[----:B------:R-:W-:-:S00]  /*01b0*/  NOP ;  /* 0x0000000000007918 */ /* 0x000fc00000000000 */
[----:B------:R-:W-:-:S00]  /*01c0*/  NOP ;  /* 0x0000000000007918 */ /* 0x000fc00000000000 */
[----:B------:R-:W-:-:S00]  /*01d0*/  NOP ;  /* 0x0000000000007918 */ /* 0x000fc00000000000 */
[----:B------:R-:W-:-:S00]  /*01e0*/  NOP ;  /* 0x0000000000007918 */ /* 0x000fc00000000000 */
[----:B------:R-:W-:-:S00]  /*01f0*/  NOP ;  /* 0x0000000000007918 */ /* 0x000fc00000000000 */
.L_x_2:


//--------------------- .nv.global.init           --------------------------
	.section	.nv.global.init,"aw",@progbits
.nv.global.init:
	.type		$str,@object
	.size		$str,(.L_0 - $str)
$str:
        /*0000*/ 	.byte	0x25, 0x64, 0x0a, 0x00
.L_0:


//--------------------- .nv.shared.reserved.0     --------------------------
	.section	.nv.shared.reserved.0,"aw",@nobits
	.weak		__nv_reservedSMEM_offset_0_alias
	.size		__nv_reservedSMEM_offset_0_alias, 0, 64
	.other		__nv_reservedSMEM_offset_0_alias,@"STO_CUDA_RESERVED_SHARED STV_DEFAULT"
__nv_reservedSMEM_offset_0_alias:
	.zero		0
	.zero		64


//--------------------- .nv.constant0._Z8parAStarPi --------------------------
	.section	.nv.constant0._Z8parAStarPi,"a",@progbits
	.sectionflags	@""
	.align	4
.nv.constant0._Z8parAStarPi:
	.zero		904


//--------------------- SYMBOLS --------------------------

	.type		.nv.reservedSmem.offset0,@object
	.size		.nv.reservedSmem.offset0,0x4
	.type		vprintf,@function
